	.headerflags	@"EF_CUDA_TEXMODE_UNIFIED EF_CUDA_64BIT_ADDRESS EF_CUDA_ACCELERATORS EF_CUDA_SM90 EF_CUDA_VIRTUAL_SM(EF_CUDA_SM90)"
	.elftype	@"ET_EXEC"


//--------------------- .nv.info                  --------------------------
	.section	.nv.info,"",@"SHT_CUDA_INFO"
	.align	4


	//----- nvinfo : EIATTR_REGCOUNT
	.align		4
        /*0000*/ 	.byte	0x04, 0x2f
        /*0002*/ 	.short	(.L_1 - .L_0)
	.align		4
.L_0:
        /*0004*/ 	.word	index@(triton_poi_fused_convolution_div_max_pool2d_with_indices_relu_sub_20)
        /*0008*/ 	.word	0x00000010


	//----- nvinfo : EIATTR_MIN_STACK_SIZE
	.align		4
.L_1:
        /*000c*/ 	.byte	0x04, 0x12
        /*000e*/ 	.short	(.L_3 - .L_2)
	.align		4
.L_2:
        /*0010*/ 	.word	index@(triton_poi_fused_convolution_div_max_pool2d_with_indices_relu_sub_20)
        /*0014*/ 	.word	0x00000000


	//----- nvinfo : EIATTR_FRAME_SIZE
	.align		4
.L_3:
        /*0018*/ 	.byte	0x04, 0x11
        /*001a*/ 	.short	(.L_5 - .L_4)
	.align		4
.L_4:
        /*001c*/ 	.word	index@(triton_poi_fused_convolution_div_max_pool2d_with_indices_relu_sub_20)
        /*0020*/ 	.word	0x00000000


	//----- nvinfo : EIATTR_MIN_STACK_SIZE
	.align		4
.L_5:
        /*0024*/ 	.byte	0x04, 0x12
        /*0026*/ 	.short	(.L_7 - .L_6)
	.align		4
.L_6:
        /*0028*/ 	.word	index@(triton_poi_fused_convolution_div_max_pool2d_with_indices_relu_sub_20)
        /*002c*/ 	.word	0x00000000
.L_7:


//--------------------- .nv.info.triton_poi_fused_convolution_div_max_pool2d_with_indices_relu_sub_20 --------------------------
	.section	.nv.info.triton_poi_fused_convolution_div_max_pool2d_with_indices_relu_sub_20,"",@"SHT_CUDA_INFO"
	.sectionflags	@""
	.align	4


	//----- nvinfo : EIATTR_CUDA_API_VERSION
	.align		4
        /*0000*/ 	.byte	0x04, 0x37
        /*0002*/ 	.short	(.L_9 - .L_8)
.L_8:
        /*0004*/ 	.word	0x0000007c


	//----- nvinfo : EIATTR_KPARAM_INFO
	.align		4
.L_9:
        /*0008*/ 	.byte	0x04, 0x17
        /*000a*/ 	.short	(.L_11 - .L_10)
.L_10:
        /*000c*/ 	.word	0x00000000
        /*0010*/ 	.short	0x0002
        /*0012*/ 	.short	0x0010
        /*0014*/ 	.byte	0x00, 0xf0, 0x11, 0x00


	//----- nvinfo : EIATTR_KPARAM_INFO
	.align		4
.L_11:
        /*0018*/ 	.byte	0x04, 0x17
        /*001a*/ 	.short	(.L_13 - .L_12)
.L_12:
        /*001c*/ 	.word	0x00000000
        /*0020*/ 	.short	0x0001
        /*0022*/ 	.short	0x0008
        /*0024*/ 	.byte	0x00, 0xf4, 0x21, 0x00


	//----- nvinfo : EIATTR_KPARAM_INFO
	.align		4
.L_13:
        /*0028*/ 	.byte	0x04, 0x17
        /*002a*/ 	.short	(.L_15 - .L_14)
.L_14:
        /*002c*/ 	.word	0x00000000
        /*0030*/ 	.short	0x0000
        /*0032*/ 	.short	0x0000
        /*0034*/ 	.byte	0x00, 0xf4, 0x21, 0x00


	//----- nvinfo : EIATTR_SPARSE_MMA_MASK
	.align		4
.L_15:
        /*0038*/ 	.byte	0x03, 0x50
        /*003a*/ 	.short	0x0000


	//----- nvinfo : EIATTR_MAXREG_COUNT
	.align		4
        /*003c*/ 	.byte	0x03, 0x1b
        /*003e*/ 	.short	0x00ff


	//----- nvinfo : EIATTR_EXIT_INSTR_OFFSETS
	.align		4
        /*0040*/ 	.byte	0x04, 0x1c
        /*0042*/ 	.short	(.L_17 - .L_16)


	//   ....[0]....
.L_16:
        /*0044*/ 	.word	0x00000360


	//----- nvinfo : EIATTR_REQNTID
	.align		4
.L_17:
        /*0048*/ 	.byte	0x04, 0x10
        /*004a*/ 	.short	(.L_19 - .L_18)
.L_18:
        /*004c*/ 	.word	0x00000100
        /*0050*/ 	.word	0x00000001
        /*0054*/ 	.word	0x00000001


	//----- nvinfo : EIATTR_CBANK_PARAM_SIZE
	.align		4
.L_19:
        /*0058*/ 	.byte	0x03, 0x19
        /*005a*/ 	.short	0x0014


	//----- nvinfo : EIATTR_PARAM_CBANK
	.align		4
        /*005c*/ 	.byte	0x04, 0x0a
        /*005e*/ 	.short	(.L_21 - .L_20)
	.align		4
.L_20:
        /*0060*/ 	.word	index@(.nv.constant0.triton_poi_fused_convolution_div_max_pool2d_with_indices_relu_sub_20)
        /*0064*/ 	.short	0x0210
        /*0066*/ 	.short	0x0014


	//----- nvinfo : EIATTR_SW_WAR
	.align		4
.L_21:
        /*0068*/ 	.byte	0x04, 0x36
        /*006a*/ 	.short	(.L_23 - .L_22)
.L_22:
        /*006c*/ 	.word	0x00000008
.L_23:


//--------------------- .nv.callgraph             --------------------------
	.section	.nv.callgraph,"",@"SHT_CUDA_CALLGRAPH"
	.align	4
	.sectionentsize	8
	.align		4
        /*0000*/ 	.word	0x00000000
	.align		4
        /*0004*/ 	.word	0xffffffff
	.align		4
        /*0008*/ 	.word	0x00000000
	.align		4
        /*000c*/ 	.word	0xfffffffe
	.align		4
        /*0010*/ 	.word	0x00000000
	.align		4
        /*0014*/ 	.word	0xfffffffd
	.align		4
        /*0018*/ 	.word	0x00000000
	.align		4
        /*001c*/ 	.word	0xfffffffc


//--------------------- .text.triton_poi_fused_convolution_div_max_pool2d_with_indices_relu_sub_20 --------------------------
	.section	.text.triton_poi_fused_convolution_div_max_pool2d_with_indices_relu_sub_20,"ax",@progbits
	.align	128
        .global         triton_poi_fused_convolution_div_max_pool2d_with_indices_relu_sub_20
        .type           triton_poi_fused_convolution_div_max_pool2d_with_indices_relu_sub_20,@function
        .size           triton_poi_fused_convolution_div_max_pool2d_with_indices_relu_sub_20,(.L_x_1 - triton_poi_fused_convolution_div_max_pool2d_with_indices_relu_sub_20)
        .other          triton_poi_fused_convolution_div_max_pool2d_with_indices_relu_sub_20,@"STO_CUDA_ENTRY STV_DEFAULT"
triton_poi_fused_convolution_div_max_pool2d_with_indices_relu_sub_20:
.text.triton_poi_fused_convolution_div_max_pool2d_with_indices_relu_sub_20:
[----:B------:R-:W-:Y:S01]  /*0000*/  LDC R1, c[0x0][0x28] ;  /* 0x00000a00ff017b82 */ /* 0x000fe20000000800 */
[----:B------:R-:W1:Y:S01]  /*0010*/  S2R R0, SR_TID.X ;  /* 0x0000000000007919 */ /* 0x000e620000002100 */
[----:B------:R-:W-:Y:S01]  /*0020*/  ULDC.64 UR4, c[0x0][0x208] ;  /* 0x0000820000047ab9 */ /* 0x000fe20000000a00 */
[----:B------:R-:W2:Y:S01]  /*0030*/  S2R R3, SR_CTAID.X ;  /* 0x0000000000037919 */ /* 0x000ea20000002500 */
[----:B-1----:R-:W-:Y:S01]  /*0040*/  IMAD.SHL.U32 R0, R0, 0x2, RZ ;  /* 0x0000000200007824 */ /* 0x002fe200078e00ff */
[----:B--2---:R-:W-:-:S04]  /*0050*/  SHF.R.S32.HI R5, RZ, 0x16, R3 ;  /* 0x00000016ff057819 */ /* 0x004fc80000011403 */
[----:B------:R-:W-:Y:S02]  /*0060*/  LOP3.LUT R0, R0, 0x1fe, RZ, 0xc0, !PT ;  /* 0x000001fe00007812 */ /* 0x000fe400078ec0ff */
[----:B------:R-:W-:-:S03]  /*0070*/  SGXT R5, R5, 0x1 ;  /* 0x000000010505781a */ /* 0x000fc60000000200 */
[----:B------:R-:W-:-:S05]  /*0080*/  IMAD R0, R3, 0x200, R0 ;  /* 0x0000020003007824 */ /* 0x000fca00078e0200 */
[----:B------:R-:W-:Y:S02]  /*0090*/  SHF.R.S32.HI R3, RZ, 0x1f, R0 ;  /* 0x0000001fff037819 */ /* 0x000fe40000011400 */
[-C--:B------:R-:W-:Y:S02]  /*00a0*/  LEA.HI R6, R5, R0.reuse, RZ, 0xe ;  /* 0x0000000005067211 */ /* 0x080fe400078f70ff */
[----:B------:R-:W-:Y:S02]  /*00b0*/  LEA.HI R4, R3, R0, RZ, 0x9 ;  /* 0x0000000003047211 */ /* 0x000fe400078f48ff */
[----:B------:R-:W1:Y:S01]  /*00c0*/  LDC.64 R2, c[0x0][0x210] ;  /* 0x00008400ff027b82 */ /* 0x000e620000000a00 */
[----:B------:R-:W-:Y:S01]  /*00d0*/  IMAD.SHL.U32 R7, R6, 0x4, RZ ;  /* 0x0000000406077824 */ /* 0x000fe200078e00ff */
[----:B------:R-:W-:-:S04]  /*00e0*/  SHF.R.S32.HI R5, RZ, 0x9, R4 ;  /* 0x00000009ff057819 */ /* 0x000fc80000011404 */
[----:B------:R-:W-:Y:S02]  /*00f0*/  LEA.HI R6, R5, R5, RZ, 0x5 ;  /* 0x0000000505067211 */ /* 0x000fe400078f28ff */
[----:B------:R-:W-:Y:S02]  /*0100*/  LOP3.LUT R8, R7, 0xffff0000, RZ, 0xc0, !PT ;  /* 0xffff000007087812 */ /* 0x000fe400078ec0ff */
[----:B------:R-:W-:Y:S02]  /*0110*/  LOP3.LUT R7, R4, 0xfffffe00, RZ, 0xc0, !PT ;  /* 0xfffffe0004077812 */ /* 0x000fe400078ec0ff */
[----:B------:R-:W-:Y:S02]  /*0120*/  LOP3.LUT R6, R6, 0x3fffe0, RZ, 0xc0, !PT ;  /* 0x003fffe006067812 */ /* 0x000fe400078ec0ff */
[----:B------:R-:W-:-:S03]  /*0130*/  IADD3 R7, R8, R0, -R7 ;  /* 0x0000000008077210 */ /* 0x000fc60007ffe807 */
[----:B------:R-:W-:-:S04]  /*0140*/  IMAD.IADD R6, R5, 0x1, -R6 ;  /* 0x0000000105067824 */ /* 0x000fc800078e0a06 */
[----:B------:R-:W-:-:S04]  /*0150*/  IMAD R11, R6, 0x400, R7 ;  /* 0x00000400060b7824 */ /* 0x000fc800078e0207 */
[C---:B------:R-:W-:Y:S02]  /*0160*/  VIADD R7, R11.reuse, 0x200 ;  /* 0x000002000b077836 */ /* 0x040fe40000000000 */
[----:B-1----:R-:W-:-:S04]  /*0170*/  IMAD.WIDE R4, R11, 0x4, R2 ;  /* 0x000000040b047825 */ /* 0x002fc800078e0202 */
[--C-:B------:R-:W-:Y:S02]  /*0180*/  IMAD.WIDE R6, R7, 0x4, R2.reuse ;  /* 0x0000000407067825 */ /* 0x100fe400078e0202 */
[----:B------:R-:W2:Y:S02]  /*0190*/  LDG.E.64 R4, desc[UR4][R4.64] ;  /* 0x0000000404047981 */ /* 0x000ea4000c1e1b00 */
[----:B------:R-:W-:Y:S02]  /*01a0*/  VIADD R9, R11, 0x8000 ;  /* 0x000080000b097836 */ /* 0x000fe40000000000 */
[----:B------:R-:W2:Y:S02]  /*01b0*/  LDG.E.64 R6, desc[UR4][R6.64] ;  /* 0x0000000406067981 */ /* 0x000ea4000c1e1b00 */
[----:B------:R-:W-:-:S04]  /*01c0*/  IMAD.WIDE R8, R9, 0x4, R2 ;  /* 0x0000000409087825 */ /* 0x000fc800078e0202 */
[----:B------:R-:W-:Y:S02]  /*01d0*/  VIADD R11, R11, 0x8200 ;  /* 0x000082000b0b7836 */ /* 0x000fe40000000000 */
[----:B------:R-:W3:Y:S02]  /*01e0*/  LDG.E.64 R8, desc[UR4][R8.64] ;  /* 0x0000000408087981 */ /* 0x000ee4000c1e1b00 */
[----:B------:R-:W-:Y:S02]  /*01f0*/  IMAD.WIDE R2, R11, 0x4, R2 ;  /* 0x000000040b027825 */ /* 0x000fe400078e0202 */
[----:B------:R-:W1:Y:S03]  /*0200*/  LDC.64 R10, c[0x0][0x218] ;  /* 0x00008600ff0a7b82 */ /* 0x000e660000000a00 */
[----:B------:R1:W4:Y:S02]  /*0210*/  LDG.E.64 R12, desc[UR4][R2.64] ;  /* 0x00000004020c7981 */ /* 0x000324000c1e1b00 */
[----:B-1----:R-:W-:Y:S01]  /*0220*/  IMAD.WIDE R2, R0, 0x4, R10 ;  /* 0x0000000400027825 */ /* 0x002fe200078e020a */
[----:B--2---:R-:W-:-:S02]  /*0230*/  FSETP.GT.AND P2, PT, R6, R4, PT ;  /* 0x000000040600720b */ /* 0x004fc40003f44000 */
[C---:B------:R-:W-:Y:S02]  /*0240*/  FSETP.GT.AND P3, PT, R7.reuse, R5, PT ;  /* 0x000000050700720b */ /* 0x040fe40003f64000 */
[----:B------:R-:W-:Y:S02]  /*0250*/  FSETP.NAN.AND P4, PT, R6, R6, PT ;  /* 0x000000060600720b */ /* 0x000fe40003f88000 */
[----:B------:R-:W-:Y:S02]  /*0260*/  FSETP.NAN.AND P5, PT, R7, R7, PT ;  /* 0x000000070700720b */ /* 0x000fe40003fa8000 */
[----:B---3--:R-:W-:Y:S02]  /*0270*/  FSETP.NAN.AND P0, PT, R8, R8, PT ;  /* 0x000000080800720b */ /* 0x008fe40003f08000 */
[----:B------:R-:W-:-:S03]  /*0280*/  FSETP.NAN.AND P1, PT, R9, R9, PT ;  /* 0x000000090900720b */ /* 0x000fc60003f28000 */
[----:B------:R-:W-:Y:S02]  /*0290*/  @!P2 FSEL R6, R6, R4, P4 ;  /* 0x000000040606a208 */ /* 0x000fe40002000000 */
[----:B------:R-:W-:Y:S02]  /*02a0*/  @!P3 FSEL R7, R7, R5, P5 ;  /* 0x000000050707b208 */ /* 0x000fe40002800000 */
[----:B----4-:R-:W-:Y:S02]  /*02b0*/  FSETP.NAN.AND P2, PT, R12, R12, PT ;  /* 0x0000000c0c00720b */ /* 0x010fe40003f48000 */
[----:B------:R-:W-:Y:S02]  /*02c0*/  FSETP.NAN.AND P3, PT, R13, R13, PT ;  /* 0x0000000d0d00720b */ /* 0x000fe40003f68000 */
[----:B------:R-:W-:Y:S02]  /*02d0*/  FSETP.GEU.AND P4, PT, R6, R8, PT ;  /* 0x000000080600720b */ /* 0x000fe40003f8e000 */
[----:B------:R-:W-:-:S02]  /*02e0*/  FSETP.GEU.AND P5, PT, R7, R9, PT ;  /* 0x000000090700720b */ /* 0x000fc40003fae000 */
[----:B------:R-:W-:Y:S02]  /*02f0*/  @!P0 FSEL R8, R8, R6, !P4 ;  /* 0x0000000608088208 */ /* 0x000fe40006000000 */
[----:B------:R-:W-:Y:S02]  /*0300*/  @!P1 FSEL R9, R9, R7, !P5 ;  /* 0x0000000709099208 */ /* 0x000fe40006800000 */
[----:B------:R-:W-:Y:S02]  /*0310*/  FSETP.GEU.AND P0, PT, R8, R12, PT ;  /* 0x0000000c0800720b */ /* 0x000fe40003f0e000 */
[----:B------:R-:W-:Y:S02]  /*0320*/  FSETP.GEU.AND P1, PT, R9, R13, PT ;  /* 0x0000000d0900720b */ /* 0x000fe40003f2e000 */
[----:B------:R-:W-:Y:S02]  /*0330*/  @!P2 SEL R12, R12, R8, !P0 ;  /* 0x000000080c0ca207 */ /* 0x000fe40004000000 */
[----:B------:R-:W-:-:S05]  /*0340*/  @!P3 SEL R13, R13, R9, !P1 ;  /* 0x000000090d0db207 */ /* 0x000fca0004800000 */
[----:B------:R-:W-:Y:S01]  /*0350*/  STG.E.64 desc[UR4][R2.64], R12 ;  /* 0x0000000c02007986 */ /* 0x000fe2000c101b04 */
[----:B------:R-:W-:Y:S05]  /*0360*/  EXIT ;  /* 0x000000000000794d */ /* 0x000fea0003800000 */
.L_x_0:
[----:B------:R-:W-:-:S00]  /*0370*/  BRA `(.L_x_0) ;  /* 0xfffffffc00fc7947 */ /* 0x000fc0000383ffff */
[----:B------:R-:W-:-:S00]  /*0380*/  NOP ;  /* 0x0000000000007918 */ /* 0x000fc00000000000 */
[----:B------:R-:W-:-:S00]  /*0390*/  NOP ;  /* 0x0000000000007918 */ /* 0x000fc00000000000 */
[----:B------:R-:W-:-:S00]  /*03a0*/  NOP ;  /* 0x0000000000007918 */ /* 0x000fc00000000000 */
[----:B------:R-:W-:-:S00]  /*03b0*/  NOP ;  /* 0x0000000000007918 */ /* 0x000fc00000000000 */
[----:B------:R-:W-:-:S00]  /*03c0*/  NOP ;  /* 0x0000000000007918 */ /* 0x000fc00000000000 */
[----:B------:R-:W-:-:S00]  /*03d0*/  NOP ;  /* 0x0000000000007918 */ /* 0x000fc00000000000 */
[----:B------:R-:W-:-:S00]  /*03e0*/  NOP ;  /* 0x0000000000007918 */ /* 0x000fc00000000000 */
[----:B------:R-:W-:-:S00]  /*03f0*/  NOP ;  /* 0x0000000000007918 */ /* 0x000fc00000000000 */
.L_x_1:


//--------------------- .nv.constant0.triton_poi_fused_convolution_div_max_pool2d_with_indices_relu_sub_20 --------------------------
	.section	.nv.constant0.triton_poi_fused_convolution_div_max_pool2d_with_indices_relu_sub_20,"a",@progbits
	.sectionflags	@""
	.align	4
.nv.constant0.triton_poi_fused_convolution_div_max_pool2d_with_indices_relu_sub_20:
	.zero		548
